//
// Generated by NVIDIA NVVM Compiler
//
// Compiler Build ID: CL-36424714
// Cuda compilation tools, release 13.0, V13.0.88
// Based on NVVM 20.0.0
//

.version 9.0
.target sm_100
.address_size 64

	// .globl	_Z3fooPi
.const .align 4 .b8 A[4096];

.visible .entry _Z3fooPi(
	.param .u64 .ptr .align 1 _Z3fooPi_param_0
)
{


	ret;

}


// ===== COMPILED SASS (sm_100) =====

	.target	sm_100

	.elftype	@"ET_EXEC"


//--------------------- .note.nv.tkinfo           --------------------------
	.section	.note.nv.tkinfo,"",@"SHT_NOTE"
	.sectionflags	@"SHF_NOTE_NV_TKINFO"
	.tkinfo
        /*0018*/ 	.word	0x00000002
        /*0030*/ 	.string	""
        /*0030*/ 	.string	"ptxas"
        /*0030*/ 	.string	"Cuda compilation tools, release 13.0, V13.0.88"
        /*0030*/ 	.string	"Build cuda_13.0.r13.0/compiler.36424714_0"
        /*0030*/ 	.string	"-arch sm_100 -m 64 "



//--------------------- .note.nv.cuinfo           --------------------------
	.section	.note.nv.cuinfo,"",@"SHT_NOTE"
	.sectionflags	@"SHF_NOTE_NV_CUINFO"
        /*0018*/ 	.short	0x0002
        /*001a*/ 	.short	0x0064
        /*001c*/ 	.short	0x0082
	.zero		2


//--------------------- .nv.info                  --------------------------
	.section	.nv.info,"",@"SHT_CUDA_INFO"
	.align	4


	//----- nvinfo : EIATTR_REGCOUNT
	.align		4
        /*0000*/ 	.byte	0x04, 0x2f
        /*0002*/ 	.short	(.L_2 - .L_1)
	.align		4
.L_1:
        /*0004*/ 	.word	index@(_Z3fooPi)
        /*0008*/ 	.word	0x00000004


	//----- nvinfo : EIATTR_FRAME_SIZE
	.align		4
.L_2:
        /*000c*/ 	.byte	0x04, 0x11
        /*000e*/ 	.short	(.L_4 - .L_3)
	.align		4
.L_3:
        /*0010*/ 	.word	index@(_Z3fooPi)
        /*0014*/ 	.word	0x00000000


	//----- nvinfo : EIATTR_MIN_STACK_SIZE
	.align		4
.L_4:
        /*0018*/ 	.byte	0x04, 0x12
        /*001a*/ 	.short	(.L_6 - .L_5)
	.align		4
.L_5:
        /*001c*/ 	.word	index@(_Z3fooPi)
        /*0020*/ 	.word	0x00000000
.L_6:


//--------------------- .nv.compat                --------------------------
	.section	.nv.compat,"",@"SHT_CUDA_COMPAT_INFO"
	.align	4
        /*0000*/ 	.byte	0x02, 0x09, 0x00, 0x00, 0x02, 0x02, 0x01, 0x00, 0x02, 0x05, 0x05, 0x00, 0x03, 0x07, 0x01, 0x01
        /*0010*/ 	.byte	0x02, 0x03, 0x00, 0x00, 0x02, 0x06, 0x01, 0x00, 0x04, 0x0b, 0x08, 0x00, 0x09, 0x00, 0x00, 0x00
        /*0020*/ 	.byte	0x00, 0x00, 0x00, 0x00


//--------------------- .nv.info._Z3fooPi         --------------------------
	.section	.nv.info._Z3fooPi,"",@"SHT_CUDA_INFO"
	.sectionflags	@""
	.align	4


	//----- nvinfo : EIATTR_CUDA_API_VERSION
	.align		4
        /*0000*/ 	.byte	0x04, 0x37
        /*0002*/ 	.short	(.L_8 - .L_7)
.L_7:
        /*0004*/ 	.word	0x00000082


	//----- nvinfo : EIATTR_KPARAM_INFO
	.align		4
.L_8:
        /*0008*/ 	.byte	0x04, 0x17
        /*000a*/ 	.short	(.L_10 - .L_9)
.L_9:
        /*000c*/ 	.word	0x00000000
        /*0010*/ 	.short	0x0000
        /*0012*/ 	.short	0x0000
        /*0014*/ 	.byte	0x00, 0xf5, 0x21, 0x00


	//----- nvinfo : EIATTR_SPARSE_MMA_MASK
	.align		4
.L_10:
        /*0018*/ 	.byte	0x03, 0x50
        /*001a*/ 	.short	0x0000


	//----- nvinfo : EIATTR_MAXREG_COUNT
	.align		4
        /*001c*/ 	.byte	0x03, 0x1b
        /*001e*/ 	.short	0x00ff


	//----- nvinfo : EIATTR_MERCURY_ISA_VERSION
	.align		4
        /*0020*/ 	.byte	0x03, 0x5f
        /*0022*/ 	.short	0x0101


	//----- nvinfo : EIATTR_VRC_CTA_INIT_COUNT
	.align		4
        /*0024*/ 	.byte	0x02, 0x4a
	.zero		1
	.zero		1


	//----- nvinfo : EIATTR_EXIT_INSTR_OFFSETS
	.align		4
        /*0028*/ 	.byte	0x04, 0x1c
        /*002a*/ 	.short	(.L_12 - .L_11)


	//   ....[0]....
.L_11:
        /*002c*/ 	.word	0x00000010


	//----- nvinfo : EIATTR_CBANK_PARAM_SIZE
	.align		4
.L_12:
        /*0030*/ 	.byte	0x03, 0x19
        /*0032*/ 	.short	0x0008


	//----- nvinfo : EIATTR_PARAM_CBANK
	.align		4
        /*0034*/ 	.byte	0x04, 0x0a
        /*0036*/ 	.short	(.L_14 - .L_13)
	.align		4
.L_13:
        /*0038*/ 	.word	index@(.nv.constant0._Z3fooPi)
        /*003c*/ 	.short	0x0380
        /*003e*/ 	.short	0x0008


	//----- nvinfo : EIATTR_SW_WAR
	.align		4
.L_14:
        /*0040*/ 	.byte	0x04, 0x36
        /*0042*/ 	.short	(.L_16 - .L_15)
.L_15:
        /*0044*/ 	.word	0x00000008
.L_16:


//--------------------- .nv.callgraph             --------------------------
	.section	.nv.callgraph,"",@"SHT_CUDA_CALLGRAPH"
	.align	4
	.sectionentsize	8
	.align		4
        /*0000*/ 	.word	0x00000000
	.align		4
        /*0004*/ 	.word	0xffffffff
	.align		4
        /*0008*/ 	.word	0x00000000
	.align		4
        /*000c*/ 	.word	0xfffffffe
	.align		4
        /*0010*/ 	.word	0x00000000
	.align		4
        /*0014*/ 	.word	0xfffffffd
	.align		4
        /*0018*/ 	.word	0x00000000
	.align		4
        /*001c*/ 	.word	0xfffffffc


//--------------------- .nv.constant3             --------------------------
	.section	.nv.constant3,"a",@progbits
	.align	4
.nv.constant3:
	.type		A,@object
	.size		A,(.L_0 - A)
A:
	.zero		4096
.L_0:


//--------------------- .text._Z3fooPi            --------------------------
	.section	.text._Z3fooPi,"ax",@progbits
	.align	128
        .global         _Z3fooPi
        .type           _Z3fooPi,@function
        .size           _Z3fooPi,(.L_x_1 - _Z3fooPi)
        .other          _Z3fooPi,@"STO_CUDA_ENTRY STV_DEFAULT"
_Z3fooPi:
.text._Z3fooPi:
[----:B------:R-:W-:Y:S01]  /*0000*/  LDC R1, c[0x0][0x37c] ;  /* 0x0000df00ff017b82 */ /* 0x000fe20000000800 */
[----:B------:R-:W-:Y:S05]  /*0010*/  EXIT ;  /* 0x000000000000794d */ /* 0x000fea0003800000 */
.L_x_0:
[----:B------:R-:W-:-:S00]  /*0020*/  BRA `(.L_x_0) ;  /* 0xfffffffc00fc7947 */ /* 0x000fc0000383ffff */
[----:B------:R-:W-:-:S00]  /*0030*/  NOP ;  /* 0x0000000000007918 */ /* 0x000fc00000000000 */
        /* <DEDUP_REMOVED lines=12> */
.L_x_1:


//--------------------- .nv.shared.reserved.0     --------------------------
	.section	.nv.shared.reserved.0,"aw",@nobits
	.weak		__nv_reservedSMEM_offset_0_alias
	.size		__nv_reservedSMEM_offset_0_alias, 0, 64
	.other		__nv_reservedSMEM_offset_0_alias,@"STO_CUDA_RESERVED_SHARED STV_DEFAULT"
__nv_reservedSMEM_offset_0_alias:
	.zero		0
	.zero		64


//--------------------- .nv.constant0._Z3fooPi    --------------------------
	.section	.nv.constant0._Z3fooPi,"a",@progbits
	.sectionflags	@""
	.align	4
.nv.constant0._Z3fooPi:
	.zero		904


//--------------------- SYMBOLS --------------------------

	.type		.nv.reservedSmem.offset0,@object
	.size		.nv.reservedSmem.offset0,0x4
